//
// Generated by NVIDIA NVVM Compiler
//
// Compiler Build ID: CL-36424714
// Cuda compilation tools, release 13.0, V13.0.88
// Based on NVVM 20.0.0
//

.version 9.0
.target sm_100
.address_size 64

	// .globl	_Z15greyscaleKernelPjS_PhS0_myy

.visible .entry _Z15greyscaleKernelPjS_PhS0_myy(
	.param .u64 .ptr .align 1 _Z15greyscaleKernelPjS_PhS0_myy_param_0,
	.param .u64 .ptr .align 1 _Z15greyscaleKernelPjS_PhS0_myy_param_1,
	.param .u64 .ptr .align 1 _Z15greyscaleKernelPjS_PhS0_myy_param_2,
	.param .u64 .ptr .align 1 _Z15greyscaleKernelPjS_PhS0_myy_param_3,
	.param .u64 _Z15greyscaleKernelPjS_PhS0_myy_param_4,
	.param .u64 _Z15greyscaleKernelPjS_PhS0_myy_param_5,
	.param .u64 _Z15greyscaleKernelPjS_PhS0_myy_param_6
)
{
	.reg .b16 	%rs<11>;
	.reg .b32 	%r<19>;
	.reg .b32 	%f<3>;
	.reg .b64 	%rd<13>;
	.reg .b64 	%fd<13>;

	ld.param.u64 	%rd1, [_Z15greyscaleKernelPjS_PhS0_myy_param_2];
	ld.param.u64 	%rd2, [_Z15greyscaleKernelPjS_PhS0_myy_param_3];
	ld.param.u64 	%rd3, [_Z15greyscaleKernelPjS_PhS0_myy_param_4];
	ld.param.u64 	%rd4, [_Z15greyscaleKernelPjS_PhS0_myy_param_5];
	ld.param.u64 	%rd5, [_Z15greyscaleKernelPjS_PhS0_myy_param_6];
	mov.u32 	%r1, %ntid.x;
	mov.u32 	%r2, %ctaid.x;
	mov.u32 	%r3, %tid.x;
	mad.lo.s32 	%r4, %r1, %r2, %r3;
	mov.u32 	%r5, %ntid.y;
	mov.u32 	%r6, %ctaid.y;
	mov.u32 	%r7, %tid.y;
	mad.lo.s32 	%r8, %r5, %r6, %r7;
	cvt.rn.f32.s32 	%f1, %r4;
	cvt.rn.f32.u32 	%f2, %r8;
	tex.2d.v4.u32.f32 	{%r9, %r10, %r11, %r12}, [%rd4, {%f1, %f2}];
	tex.2d.v4.u32.f32 	{%r13, %r14, %r15, %r16}, [%rd5, {%f1, %f2}];
	cvta.to.global.u64 	%rd6, %rd1;
	cvta.to.global.u64 	%rd7, %rd2;
	cvt.u16.u32 	%rs1, %r9;
	and.b16  	%rs2, %rs1, 255;
	cvt.u16.u32 	%rs3, %r13;
	and.b16  	%rs4, %rs3, 255;
	shr.u16 	%rs5, %rs1, 8;
	shr.u16 	%rs6, %rs3, 8;
	{ .reg .b16 tmp; mov.b32 {tmp, %rs7}, %r9; }
	and.b16  	%rs8, %rs7, 255;
	{ .reg .b16 tmp; mov.b32 {tmp, %rs9}, %r13; }
	and.b16  	%rs10, %rs9, 255;
	cvt.rn.f64.u16 	%fd1, %rs2;
	cvt.rn.f64.u16 	%fd2, %rs5;
	mul.f64 	%fd3, %fd2, 0d3FE2C8B439581062;
	fma.rn.f64 	%fd4, %fd1, 0d3FD3212D77318FC5, %fd3;
	cvt.rn.f64.u16 	%fd5, %rs8;
	fma.rn.f64 	%fd6, %fd5, 0d3FBD2F1A9FBE76C9, %fd4;
	cvt.rzi.u32.f64 	%r17, %fd6;
	cvt.u64.u32 	%rd8, %r8;
	cvt.s64.s32 	%rd9, %r4;
	mad.lo.s64 	%rd10, %rd3, %rd8, %rd9;
	add.s64 	%rd11, %rd6, %rd10;
	st.global.u8 	[%rd11], %r17;
	cvt.rn.f64.u16 	%fd7, %rs4;
	cvt.rn.f64.u16 	%fd8, %rs6;
	mul.f64 	%fd9, %fd8, 0d3FE2C8B439581062;
	fma.rn.f64 	%fd10, %fd7, 0d3FD3212D77318FC5, %fd9;
	cvt.rn.f64.u16 	%fd11, %rs10;
	fma.rn.f64 	%fd12, %fd11, 0d3FBD2F1A9FBE76C9, %fd10;
	cvt.rzi.u32.f64 	%r18, %fd12;
	add.s64 	%rd12, %rd7, %rd10;
	st.global.u8 	[%rd12], %r18;
	ret;

}


// ===== COMPILED SASS (sm_100) =====

	.target	sm_100

	.elftype	@"ET_EXEC"


//--------------------- .note.nv.tkinfo           --------------------------
	.section	.note.nv.tkinfo,"",@"SHT_NOTE"
	.sectionflags	@"SHF_NOTE_NV_TKINFO"
	.tkinfo
        /*0018*/ 	.word	0x00000002
        /*0030*/ 	.string	""
        /*0030*/ 	.string	"ptxas"
        /*0030*/ 	.string	"Cuda compilation tools, release 13.0, V13.0.88"
        /*0030*/ 	.string	"Build cuda_13.0.r13.0/compiler.36424714_0"
        /*0030*/ 	.string	"-arch sm_100 -m 64 "



//--------------------- .note.nv.cuinfo           --------------------------
	.section	.note.nv.cuinfo,"",@"SHT_NOTE"
	.sectionflags	@"SHF_NOTE_NV_CUINFO"
        /*0018*/ 	.short	0x0002
        /*001a*/ 	.short	0x0064
        /*001c*/ 	.short	0x0082
	.zero		2


//--------------------- .nv.info                  --------------------------
	.section	.nv.info,"",@"SHT_CUDA_INFO"
	.align	4


	//----- nvinfo : EIATTR_REGCOUNT
	.align		4
        /*0000*/ 	.byte	0x04, 0x2f
        /*0002*/ 	.short	(.L_1 - .L_0)
	.align		4
.L_0:
        /*0004*/ 	.word	index@(_Z15greyscaleKernelPjS_PhS0_myy)
        /*0008*/ 	.word	0x00000013


	//----- nvinfo : EIATTR_FRAME_SIZE
	.align		4
.L_1:
        /*000c*/ 	.byte	0x04, 0x11
        /*000e*/ 	.short	(.L_3 - .L_2)
	.align		4
.L_2:
        /*0010*/ 	.word	index@(_Z15greyscaleKernelPjS_PhS0_myy)
        /*0014*/ 	.word	0x00000000


	//----- nvinfo : EIATTR_MIN_STACK_SIZE
	.align		4
.L_3:
        /*0018*/ 	.byte	0x04, 0x12
        /*001a*/ 	.short	(.L_5 - .L_4)
	.align		4
.L_4:
        /*001c*/ 	.word	index@(_Z15greyscaleKernelPjS_PhS0_myy)
        /*0020*/ 	.word	0x00000000
.L_5:


//--------------------- .nv.compat                --------------------------
	.section	.nv.compat,"",@"SHT_CUDA_COMPAT_INFO"
	.align	4
        /*0000*/ 	.byte	0x02, 0x09, 0x00, 0x00, 0x02, 0x02, 0x02, 0x00, 0x02, 0x05, 0x05, 0x00, 0x03, 0x07, 0x01, 0x01
        /*0010*/ 	.byte	0x02, 0x03, 0x00, 0x00, 0x02, 0x06, 0x01, 0x00, 0x04, 0x0b, 0x08, 0x00, 0x01, 0x00, 0x00, 0x00
        /*0020*/ 	.byte	0x00, 0x00, 0x00, 0x00


//--------------------- .nv.info._Z15greyscaleKernelPjS_PhS0_myy --------------------------
	.section	.nv.info._Z15greyscaleKernelPjS_PhS0_myy,"",@"SHT_CUDA_INFO"
	.sectionflags	@""
	.align	4


	//----- nvinfo : EIATTR_CUDA_API_VERSION
	.align		4
        /*0000*/ 	.byte	0x04, 0x37
        /*0002*/ 	.short	(.L_7 - .L_6)
.L_6:
        /*0004*/ 	.word	0x00000082


	//----- nvinfo : EIATTR_KPARAM_INFO
	.align		4
.L_7:
        /*0008*/ 	.byte	0x04, 0x17
        /*000a*/ 	.short	(.L_9 - .L_8)
.L_8:
        /*000c*/ 	.word	0x00000000
        /*0010*/ 	.short	0x0006
        /*0012*/ 	.short	0x0030
        /*0014*/ 	.byte	0x00, 0xf0, 0x21, 0x00


	//----- nvinfo : EIATTR_KPARAM_INFO
	.align		4
.L_9:
        /*0018*/ 	.byte	0x04, 0x17
        /*001a*/ 	.short	(.L_11 - .L_10)
.L_10:
        /*001c*/ 	.word	0x00000000
        /*0020*/ 	.short	0x0005
        /*0022*/ 	.short	0x0028
        /*0024*/ 	.byte	0x00, 0xf0, 0x21, 0x00


	//----- nvinfo : EIATTR_KPARAM_INFO
	.align		4
.L_11:
        /*0028*/ 	.byte	0x04, 0x17
        /*002a*/ 	.short	(.L_13 - .L_12)
.L_12:
        /*002c*/ 	.word	0x00000000
        /*0030*/ 	.short	0x0004
        /*0032*/ 	.short	0x0020
        /*0034*/ 	.byte	0x00, 0xf0, 0x21, 0x00


	//----- nvinfo : EIATTR_KPARAM_INFO
	.align		4
.L_13:
        /*0038*/ 	.byte	0x04, 0x17
        /*003a*/ 	.short	(.L_15 - .L_14)
.L_14:
        /*003c*/ 	.word	0x00000000
        /*0040*/ 	.short	0x0003
        /*0042*/ 	.short	0x0018
        /*0044*/ 	.byte	0x00, 0xf5, 0x21, 0x00


	//----- nvinfo : EIATTR_KPARAM_INFO
	.align		4
.L_15:
        /*0048*/ 	.byte	0x04, 0x17
        /*004a*/ 	.short	(.L_17 - .L_16)
.L_16:
        /*004c*/ 	.word	0x00000000
        /*0050*/ 	.short	0x0002
        /*0052*/ 	.short	0x0010
        /*0054*/ 	.byte	0x00, 0xf5, 0x21, 0x00


	//----- nvinfo : EIATTR_KPARAM_INFO
	.align		4
.L_17:
        /*0058*/ 	.byte	0x04, 0x17
        /*005a*/ 	.short	(.L_19 - .L_18)
.L_18:
        /*005c*/ 	.word	0x00000000
        /*0060*/ 	.short	0x0001
        /*0062*/ 	.short	0x0008
        /*0064*/ 	.byte	0x00, 0xf5, 0x21, 0x00


	//----- nvinfo : EIATTR_KPARAM_INFO
	.align		4
.L_19:
        /*0068*/ 	.byte	0x04, 0x17
        /*006a*/ 	.short	(.L_21 - .L_20)
.L_20:
        /*006c*/ 	.word	0x00000000
        /*0070*/ 	.short	0x0000
        /*0072*/ 	.short	0x0000
        /*0074*/ 	.byte	0x00, 0xf5, 0x21, 0x00


	//----- nvinfo : EIATTR_SPARSE_MMA_MASK
	.align		4
.L_21:
        /*0078*/ 	.byte	0x03, 0x50
        /*007a*/ 	.short	0x0000


	//----- nvinfo : EIATTR_MAXREG_COUNT
	.align		4
        /*007c*/ 	.byte	0x03, 0x1b
        /*007e*/ 	.short	0x00ff


	//----- nvinfo : EIATTR_MERCURY_ISA_VERSION
	.align		4
        /*0080*/ 	.byte	0x03, 0x5f
        /*0082*/ 	.short	0x0101


	//----- nvinfo : EIATTR_VRC_CTA_INIT_COUNT
	.align		4
        /*0084*/ 	.byte	0x02, 0x4a
	.zero		1
	.zero		1


	//----- nvinfo : EIATTR_EXIT_INSTR_OFFSETS
	.align		4
        /*0088*/ 	.byte	0x04, 0x1c
        /*008a*/ 	.short	(.L_23 - .L_22)


	//   ....[0]....
.L_22:
        /*008c*/ 	.word	0x000003c0


	//----- nvinfo : EIATTR_CBANK_PARAM_SIZE
	.align		4
.L_23:
        /*0090*/ 	.byte	0x03, 0x19
        /*0092*/ 	.short	0x0038


	//----- nvinfo : EIATTR_PARAM_CBANK
	.align		4
        /*0094*/ 	.byte	0x04, 0x0a
        /*0096*/ 	.short	(.L_25 - .L_24)
	.align		4
.L_24:
        /*0098*/ 	.word	index@(.nv.constant0._Z15greyscaleKernelPjS_PhS0_myy)
        /*009c*/ 	.short	0x0380
        /*009e*/ 	.short	0x0038


	//----- nvinfo : EIATTR_SW_WAR
	.align		4
.L_25:
        /*00a0*/ 	.byte	0x04, 0x36
        /*00a2*/ 	.short	(.L_27 - .L_26)
.L_26:
        /*00a4*/ 	.word	0x00000008
.L_27:


//--------------------- .nv.callgraph             --------------------------
	.section	.nv.callgraph,"",@"SHT_CUDA_CALLGRAPH"
	.align	4
	.sectionentsize	8
	.align		4
        /*0000*/ 	.word	0x00000000
	.align		4
        /*0004*/ 	.word	0xffffffff
	.align		4
        /*0008*/ 	.word	0x00000000
	.align		4
        /*000c*/ 	.word	0xfffffffe
	.align		4
        /*0010*/ 	.word	0x00000000
	.align		4
        /*0014*/ 	.word	0xfffffffd
	.align		4
        /*0018*/ 	.word	0x00000000
	.align		4
        /*001c*/ 	.word	0xfffffffc


//--------------------- .text._Z15greyscaleKernelPjS_PhS0_myy --------------------------
	.section	.text._Z15greyscaleKernelPjS_PhS0_myy,"ax",@progbits
	.align	128
        .global         _Z15greyscaleKernelPjS_PhS0_myy
        .type           _Z15greyscaleKernelPjS_PhS0_myy,@function
        .size           _Z15greyscaleKernelPjS_PhS0_myy,(.L_x_1 - _Z15greyscaleKernelPjS_PhS0_myy)
        .other          _Z15greyscaleKernelPjS_PhS0_myy,@"STO_CUDA_ENTRY STV_DEFAULT"
_Z15greyscaleKernelPjS_PhS0_myy:
.text._Z15greyscaleKernelPjS_PhS0_myy:
[----:B------:R-:W-:Y:S01]  /*0000*/  LDC R1, c[0x0][0x37c] ;  /* 0x0000df00ff017b82 */ /* 0x000fe20000000800 */
[----:B------:R-:W0:Y:S01]  /*0010*/  S2R R0, SR_CTAID.Y ;  /* 0x0000000000007919 */ /* 0x000e220000002600 */
[----:B------:R-:W1:Y:S01]  /*0020*/  LDCU UR5, c[0x0][0x360] ;  /* 0x00006c00ff0577ac */ /* 0x000e620008000800 */
[----:B------:R-:W-:Y:S01]  /*0030*/  IMAD.MOV.U32 R12, RZ, RZ, -0x3e000000 ;  /* 0xc2000000ff0c7424 */ /* 0x000fe200078e00ff */
[----:B------:R-:W0:Y:S01]  /*0040*/  S2R R5, SR_TID.Y ;  /* 0x0000000000057919 */ /* 0x000e220000002200 */
[----:B------:R-:W0:Y:S01]  /*0050*/  LDCU UR6, c[0x0][0x364] ;  /* 0x00006c80ff0677ac */ /* 0x000e220008000800 */
[----:B------:R-:W1:Y:S01]  /*0060*/  S2R R2, SR_CTAID.X ;  /* 0x0000000000027919 */ /* 0x000e620000002500 */
[----:B------:R-:W2:Y:S01]  /*0070*/  LDCU UR4, c[0x0][0x3a8] ;  /* 0x00007500ff0477ac */ /* 0x000ea20008000800 */
[----:B------:R-:W1:Y:S01]  /*0080*/  S2R R3, SR_TID.X ;  /* 0x0000000000037919 */ /* 0x000e620000002100 */
[----:B------:R-:W-:Y:S01]  /*0090*/  UMOV UR7, URZ ;  /* 0x000000ff00077c82 */ /* 0x000fe20008000000 */
[----:B0-----:R-:W-:Y:S01]  /*00a0*/  IMAD R0, R0, UR6, R5 ;  /* 0x0000000600007c24 */ /* 0x001fe2000f8e0205 */
[----:B------:R-:W0:Y:S04]  /*00b0*/  LDCU UR6, c[0x0][0x3b0] ;  /* 0x00007600ff0677ac */ /* 0x000e280008000800 */
[----:B------:R-:W-:Y:S01]  /*00c0*/  I2FP.F32.U32 R11, R0 ;  /* 0x00000000000b7245 */ /* 0x000fe20000201000 */
[----:B-1----:R-:W-:Y:S01]  /*00d0*/  IMAD R2, R2, UR5, R3 ;  /* 0x0000000502027c24 */ /* 0x002fe2000f8e0203 */
[----:B------:R-:W-:-:S04]  /*00e0*/  UMOV UR5, URZ ;  /* 0x000000ff00057c82 */ /* 0x000fc80008000000 */
[----:B------:R-:W-:-:S04]  /*00f0*/  I2FP.F32.S32 R10, R2 ;  /* 0x00000002000a7245 */ /* 0x000fc80000201400 */
[----:B--2---:R1:W5:Y:S01]  /*0100*/  TEX.LL RZ, R3, R10, R12, UR4, 2D, 0x1 ;  /* 0x28ff040c0a037f60 */ /* 0x00436200089e01ff */
[----:B0-----:R0:W5:Y:S01]  /*0110*/  TEX.LL RZ, R14, R10, R12, UR6, 2D, 0x1 ;  /* 0x28ff060c0a0e7f60 */ /* 0x00116200089e01ff */
[----:B------:R-:W2:Y:S01]  /*0120*/  LDCU.64 UR8, c[0x0][0x3a0] ;  /* 0x00007400ff0877ac */ /* 0x000ea20008000a00 */
[----:B------:R-:W3:Y:S01]  /*0130*/  LDCU.128 UR12, c[0x0][0x390] ;  /* 0x00007200ff0c77ac */ /* 0x000ee20008000c00 */
[----:B-1----:R-:W-:Y:S01]  /*0140*/  UMOV UR4, 0x39581062 ;  /* 0x3958106200047882 */ /* 0x002fe20000000000 */
[----:B------:R-:W-:Y:S01]  /*0150*/  UMOV UR5, 0x3fe2c8b4 ;  /* 0x3fe2c8b400057882 */ /* 0x000fe20000000000 */
[----:B0-----:R-:W-:Y:S01]  /*0160*/  UMOV UR6, 0x77318fc5 ;  /* 0x77318fc500067882 */ /* 0x001fe20000000000 */
[----:B------:R-:W-:Y:S01]  /*0170*/  UMOV UR7, 0x3fd3212d ;  /* 0x3fd3212d00077882 */ /* 0x000fe20000000000 */
[----:B-----5:R-:W-:Y:S02]  /*0180*/  LOP3.LUT R15, R3, 0xffff, RZ, 0xc0, !PT ;  /* 0x0000ffff030f7812 */ /* 0x020fe400078ec0ff */
[----:B------:R-:W-:-:S02]  /*0190*/  LOP3.LUT R16, R14, 0xffff, RZ, 0xc0, !PT ;  /* 0x0000ffff0e107812 */ /* 0x000fc400078ec0ff */
[----:B------:R-:W-:Y:S02]  /*01a0*/  SHF.R.U32.HI R15, RZ, 0x8, R15 ;  /* 0x00000008ff0f7819 */ /* 0x000fe4000001160f */
[C---:B------:R-:W-:Y:S02]  /*01b0*/  LOP3.LUT R4, R3.reuse, 0xff, RZ, 0xc0, !PT ;  /* 0x000000ff03047812 */ /* 0x040fe400078ec0ff */
[----:B------:R-:W0:Y:S01]  /*01c0*/  I2F.F64.U16 R8, R15 ;  /* 0x0000000f00087312 */ /* 0x000e220000101800 */
[----:B------:R-:W-:Y:S02]  /*01d0*/  SHF.R.U32.HI R16, RZ, 0x8, R16 ;  /* 0x00000008ff107819 */ /* 0x000fe40000011610 */
[----:B------:R-:W-:-:S04]  /*01e0*/  PRMT R3, R3, 0x7632, R3 ;  /* 0x0000763203037816 */ /* 0x000fc80000000003 */
[----:B------:R-:W-:Y:S01]  /*01f0*/  LOP3.LUT R6, R3, 0xff, RZ, 0xc0, !PT ;  /* 0x000000ff03067812 */ /* 0x000fe200078ec0ff */
[----:B------:R-:W1:Y:S01]  /*0200*/  I2F.F64.U16 R4, R4 ;  /* 0x0000000400047312 */ /* 0x000e620000101800 */
[C---:B------:R-:W-:Y:S02]  /*0210*/  LOP3.LUT R3, R14.reuse, 0xff, RZ, 0xc0, !PT ;  /* 0x000000ff0e037812 */ /* 0x040fe400078ec0ff */
[----:B------:R-:W-:Y:S01]  /*0220*/  PRMT R14, R14, 0x7632, R14 ;  /* 0x000076320e0e7816 */ /* 0x000fe2000000000e */
[----:B0-----:R-:W-:-:S04]  /*0230*/  DMUL R8, R8, UR4 ;  /* 0x0000000408087c28 */ /* 0x001fc80008000000 */
[----:B------:R-:W0:Y:S01]  /*0240*/  I2F.F64.U16 R12, R16 ;  /* 0x00000010000c7312 */ /* 0x000e220000101800 */
[----:B------:R-:W-:-:S03]  /*0250*/  LOP3.LUT R14, R14, 0xff, RZ, 0xc0, !PT ;  /* 0x000000ff0e0e7812 */ /* 0x000fc600078ec0ff */
[----:B-1----:R-:W-:-:S04]  /*0260*/  DFMA R4, R4, UR6, R8 ;  /* 0x0000000604047c2b */ /* 0x002fc80008000008 */
[----:B------:R1:W4:Y:S01]  /*0270*/  I2F.F64.U16 R10, R3 ;  /* 0x00000003000a7312 */ /* 0x0003220000101800 */
[----:B0-----:R-:W-:-:S07]  /*0280*/  DMUL R12, R12, UR4 ;  /* 0x000000040c0c7c28 */ /* 0x001fce0008000000 */
[----:B------:R-:W0:Y:S01]  /*0290*/  I2F.F64.U16 R6, R6 ;  /* 0x0000000600067312 */ /* 0x000e220000101800 */
[----:B------:R-:W-:Y:S01]  /*02a0*/  UMOV UR4, 0x9fbe76c9 ;  /* 0x9fbe76c900047882 */ /* 0x000fe20000000000 */
[----:B------:R-:W-:Y:S01]  /*02b0*/  UMOV UR5, 0x3fbd2f1a ;  /* 0x3fbd2f1a00057882 */ /* 0x000fe20000000000 */
[----:B-1----:R-:W-:Y:S01]  /*02c0*/  SHF.R.S32.HI R3, RZ, 0x1f, R2 ;  /* 0x0000001fff037819 */ /* 0x002fe20000011402 */
[----:B----4-:R-:W-:-:S04]  /*02d0*/  DFMA R10, R10, UR6, R12 ;  /* 0x000000060a0a7c2b */ /* 0x010fc8000800000c */
[----:B------:R-:W1:Y:S01]  /*02e0*/  I2F.F64.U16 R8, R14 ;  /* 0x0000000e00087312 */ /* 0x000e620000101800 */
[----:B--2---:R-:W-:-:S04]  /*02f0*/  IMAD.WIDE.U32 R2, R0, UR8, R2 ;  /* 0x0000000800027c25 */ /* 0x004fc8000f8e0002 */
[----:B------:R-:W-:Y:S01]  /*0300*/  IMAD R0, R0, UR9, R3 ;  /* 0x0000000900007c24 */ /* 0x000fe2000f8e0203 */
[----:B0-----:R-:W-:Y:S01]  /*0310*/  DFMA R4, R6, UR4, R4 ;  /* 0x0000000406047c2b */ /* 0x001fe20008000004 */
[C---:B---3--:R-:W-:Y:S02]  /*0320*/  IADD3 R6, P0, PT, R2.reuse, UR12, RZ ;  /* 0x0000000c02067c10 */ /* 0x048fe4000ff1e0ff */
[----:B------:R-:W-:Y:S02]  /*0330*/  IADD3 R2, P1, PT, R2, UR14, RZ ;  /* 0x0000000e02027c10 */ /* 0x000fe4000ff3e0ff */
[C---:B------:R-:W-:Y:S01]  /*0340*/  IADD3.X R7, PT, PT, R0.reuse, UR13, RZ, P0, !PT ;  /* 0x0000000d00077c10 */ /* 0x040fe200087fe4ff */
[----:B-1----:R-:W-:Y:S01]  /*0350*/  DFMA R8, R8, UR4, R10 ;  /* 0x0000000408087c2b */ /* 0x002fe2000800000a */
[----:B------:R-:W0:Y:S03]  /*0360*/  LDCU.64 UR4, c[0x0][0x358] ;  /* 0x00006b00ff0477ac */ /* 0x000e260008000a00 */
[----:B------:R-:W0:Y:S01]  /*0370*/  F2I.U32.F64.TRUNC R5, R4 ;  /* 0x0000000400057311 */ /* 0x000e22000030d000 */
[----:B------:R-:W-:-:S07]  /*0380*/  IADD3.X R3, PT, PT, R0, UR15, RZ, P1, !PT ;  /* 0x0000000f00037c10 */ /* 0x000fce0008ffe4ff */
[----:B------:R-:W1:Y:S01]  /*0390*/  F2I.U32.F64.TRUNC R9, R8 ;  /* 0x0000000800097311 */ /* 0x000e62000030d000 */
[----:B0-----:R-:W-:Y:S04]  /*03a0*/  STG.E.U8 desc[UR4][R6.64], R5 ;  /* 0x0000000506007986 */ /* 0x001fe8000c101104 */
[----:B-1----:R-:W-:Y:S01]  /*03b0*/  STG.E.U8 desc[UR4][R2.64], R9 ;  /* 0x0000000902007986 */ /* 0x002fe2000c101104 */
[----:B------:R-:W-:Y:S05]  /*03c0*/  EXIT ;  /* 0x000000000000794d */ /* 0x000fea0003800000 */
.L_x_0:
[----:B------:R-:W-:-:S00]  /*03d0*/  BRA `(.L_x_0) ;  /* 0xfffffffc00fc7947 */ /* 0x000fc0000383ffff */
[----:B------:R-:W-:-:S00]  /*03e0*/  NOP ;  /* 0x0000000000007918 */ /* 0x000fc00000000000 */
        /* <DEDUP_REMOVED lines=9> */
.L_x_1:


//--------------------- .nv.shared.reserved.0     --------------------------
	.section	.nv.shared.reserved.0,"aw",@nobits
	.weak		__nv_reservedSMEM_offset_0_alias
	.size		__nv_reservedSMEM_offset_0_alias, 0, 64
	.other		__nv_reservedSMEM_offset_0_alias,@"STO_CUDA_RESERVED_SHARED STV_DEFAULT"
__nv_reservedSMEM_offset_0_alias:
	.zero		0
	.zero		64


//--------------------- .nv.constant0._Z15greyscaleKernelPjS_PhS0_myy --------------------------
	.section	.nv.constant0._Z15greyscaleKernelPjS_PhS0_myy,"a",@progbits
	.sectionflags	@""
	.align	4
.nv.constant0._Z15greyscaleKernelPjS_PhS0_myy:
	.zero		952


//--------------------- SYMBOLS --------------------------

	.type		.nv.reservedSmem.offset0,@object
	.size		.nv.reservedSmem.offset0,0x4
